//
// Generated by NVIDIA NVVM Compiler
//
// Compiler Build ID: CL-36424714
// Cuda compilation tools, release 13.0, V13.0.88
// Based on NVVM 20.0.0
//

.version 9.0
.target sm_100
.address_size 64

	// .globl	_Z14rowCheckKernelPKiiiPb

.visible .entry _Z14rowCheckKernelPKiiiPb(
	.param .u64 .ptr .align 1 _Z14rowCheckKernelPKiiiPb_param_0,
	.param .u32 _Z14rowCheckKernelPKiiiPb_param_1,
	.param .u32 _Z14rowCheckKernelPKiiiPb_param_2,
	.param .u64 .ptr .align 1 _Z14rowCheckKernelPKiiiPb_param_3
)
{
	.reg .pred 	%p<2>;
	.reg .b16 	%rs<2>;
	.reg .b32 	%r<6>;
	.reg .b64 	%rd<7>;

	ld.param.u64 	%rd2, [_Z14rowCheckKernelPKiiiPb_param_0];
	ld.param.u32 	%r1, [_Z14rowCheckKernelPKiiiPb_param_1];
	ld.param.u32 	%r2, [_Z14rowCheckKernelPKiiiPb_param_2];
	ld.param.u64 	%rd1, [_Z14rowCheckKernelPKiiiPb_param_3];
	cvta.to.global.u64 	%rd3, %rd2;
	mov.u32 	%r3, %tid.x;
	mad.lo.s32 	%r4, %r1, 9, %r3;
	mul.wide.s32 	%rd4, %r4, 4;
	add.s64 	%rd5, %rd3, %rd4;
	ld.global.u32 	%r5, [%rd5];
	setp.ne.s32 	%p1, %r2, %r5;
	@%p1 bra 	$L__BB0_2;
	cvta.to.global.u64 	%rd6, %rd1;
	mov.b16 	%rs1, 1;
	st.global.u8 	[%rd6], %rs1;
$L__BB0_2:
	ret;

}
	// .globl	_Z19validateBoardKernel5BoardRb
.visible .entry _Z19validateBoardKernel5BoardRb(
	.param .align 4 .b8 _Z19validateBoardKernel5BoardRb_param_0[1136],
	.param .u64 .ptr .align 1 _Z19validateBoardKernel5BoardRb_param_1
)
{
	.reg .pred 	%p<2>;
	.reg .b16 	%rs<2>;
	.reg .b32 	%r<3>;
	.reg .b64 	%rd<7>;

	mov.b64 	%rd2, _Z19validateBoardKernel5BoardRb_param_0;
	ld.param.u64 	%rd1, [_Z19validateBoardKernel5BoardRb_param_1];
	mov.u64 	%rd3, %rd2;
	mov.u32 	%r1, %tid.x;
	mul.wide.u32 	%rd4, %r1, 4;
	add.s64 	%rd5, %rd3, %rd4;
	ld.param.u32 	%r2, [%rd5];
	setp.eq.s32 	%p1, %r2, 0;
	@%p1 bra 	$L__BB1_2;
	cvta.to.global.u64 	%rd6, %rd1;
	mov.b16 	%rs1, 0;
	st.global.u8 	[%rd6], %rs1;
$L__BB1_2:
	ret;

}
	// .globl	_Z14isSolvedKernel5BoardRb
.visible .entry _Z14isSolvedKernel5BoardRb(
	.param .align 4 .b8 _Z14isSolvedKernel5BoardRb_param_0[1136],
	.param .u64 .ptr .align 1 _Z14isSolvedKernel5BoardRb_param_1
)
{
	.reg .pred 	%p<2>;
	.reg .b16 	%rs<2>;
	.reg .b32 	%r<3>;
	.reg .b64 	%rd<7>;

	mov.b64 	%rd2, _Z14isSolvedKernel5BoardRb_param_0;
	ld.param.u64 	%rd1, [_Z14isSolvedKernel5BoardRb_param_1];
	mov.u64 	%rd3, %rd2;
	mov.u32 	%r1, %tid.x;
	mul.wide.u32 	%rd4, %r1, 4;
	add.s64 	%rd5, %rd3, %rd4;
	ld.param.u32 	%r2, [%rd5];
	setp.ne.s32 	%p1, %r2, 0;
	@%p1 bra 	$L__BB2_2;
	cvta.to.global.u64 	%rd6, %rd1;
	mov.b16 	%rs1, 1;
	st.global.u8 	[%rd6], %rs1;
$L__BB2_2:
	ret;

}
	// .globl	_Z20checkPossiblesKernelR5BoardRb
.visible .entry _Z20checkPossiblesKernelR5BoardRb(
	.param .u64 .ptr .align 1 _Z20checkPossiblesKernelR5BoardRb_param_0,
	.param .u64 .ptr .align 1 _Z20checkPossiblesKernelR5BoardRb_param_1
)
{
	.reg .pred 	%p<2>;
	.reg .b16 	%rs<3>;
	.reg .b32 	%r<3>;
	.reg .b64 	%rd<7>;

	ld.param.u64 	%rd2, [_Z20checkPossiblesKernelR5BoardRb_param_0];
	cvta.to.global.u64 	%rd3, %rd2;
	mov.u32 	%r1, %tid.x;
	cvt.u64.u32 	%rd4, %r1;
	add.s64 	%rd1, %rd3, %rd4;
	ld.global.u8 	%rs1, [%rd1+324];
	setp.ne.s16 	%p1, %rs1, 0;
	@%p1 bra 	$L__BB3_2;
	shl.b32 	%r2, %r1, 3;
	cvt.u64.u32 	%rd5, %r2;
	add.s64 	%rd6, %rd1, %rd5;
	mov.b16 	%rs2, 1;
	st.global.u8 	[%rd6+405], %rs2;
	st.global.u8 	[%rd6+406], %rs2;
	st.global.u8 	[%rd6+407], %rs2;
	st.global.u8 	[%rd6+408], %rs2;
	st.global.u8 	[%rd6+409], %rs2;
	st.global.u8 	[%rd6+410], %rs2;
	st.global.u8 	[%rd6+411], %rs2;
	st.global.u8 	[%rd6+412], %rs2;
	st.global.u8 	[%rd6+413], %rs2;
$L__BB3_2:
	ret;

}
	// .globl	_Z11solveKernelR5BoardRb
.visible .entry _Z11solveKernelR5BoardRb(
	.param .u64 .ptr .align 1 _Z11solveKernelR5BoardRb_param_0,
	.param .u64 .ptr .align 1 _Z11solveKernelR5BoardRb_param_1
)
{
	.reg .pred 	%p<31>;
	.reg .b16 	%rs<45>;
	.reg .b32 	%r<43>;
	.reg .b64 	%rd<13>;

	ld.param.u64 	%rd6, [_Z11solveKernelR5BoardRb_param_0];
	ld.param.u64 	%rd7, [_Z11solveKernelR5BoardRb_param_1];
	cvta.to.global.u64 	%rd1, %rd7;
	cvta.to.global.u64 	%rd2, %rd6;
	mov.u32 	%r1, %tid.x;
	cvt.u64.u32 	%rd8, %r1;
	add.s64 	%rd3, %rd2, %rd8;
	mul.lo.s32 	%r23, %r1, 3;
	cvt.u64.u32 	%rd9, %r23;
	add.s64 	%rd4, %rd3, %rd9;
	mov.b32 	%r33, 1;
	mul.wide.u32 	%rd12, %r1, 9;
$L__BB4_1:
	cvt.u64.u32 	%rd10, %r33;
	add.s64 	%rd11, %rd2, %rd10;
	ld.global.u8 	%rs1, [%rd3+324];
	setp.ne.s16 	%p1, %rs1, 0;
	add.s64 	%rd5, %rd11, %rd12;
	mov.b32 	%r35, 0;
	@%p1 bra 	$L__BB4_3;
	ld.global.s8 	%r35, [%rd5+404];
$L__BB4_3:
	ld.global.u8 	%rs2, [%rd3+325];
	setp.ne.s16 	%p2, %rs2, 0;
	@%p2 bra 	$L__BB4_5;
	ld.global.s8 	%r25, [%rd5+413];
	add.s32 	%r35, %r35, %r25;
$L__BB4_5:
	ld.global.u8 	%rs3, [%rd3+326];
	setp.ne.s16 	%p3, %rs3, 0;
	@%p3 bra 	$L__BB4_7;
	ld.global.s8 	%r26, [%rd5+422];
	add.s32 	%r35, %r35, %r26;
$L__BB4_7:
	ld.global.u8 	%rs4, [%rd3+327];
	setp.ne.s16 	%p4, %rs4, 0;
	@%p4 bra 	$L__BB4_9;
	ld.global.s8 	%r27, [%rd5+431];
	add.s32 	%r35, %r35, %r27;
$L__BB4_9:
	ld.global.u8 	%rs5, [%rd3+328];
	setp.ne.s16 	%p5, %rs5, 0;
	@%p5 bra 	$L__BB4_11;
	ld.global.s8 	%r28, [%rd5+440];
	add.s32 	%r35, %r35, %r28;
$L__BB4_11:
	ld.global.u8 	%rs6, [%rd3+329];
	setp.ne.s16 	%p6, %rs6, 0;
	@%p6 bra 	$L__BB4_13;
	ld.global.s8 	%r29, [%rd5+449];
	add.s32 	%r35, %r35, %r29;
$L__BB4_13:
	ld.global.u8 	%rs7, [%rd3+330];
	setp.ne.s16 	%p7, %rs7, 0;
	@%p7 bra 	$L__BB4_15;
	ld.global.s8 	%r30, [%rd5+458];
	add.s32 	%r35, %r35, %r30;
$L__BB4_15:
	ld.global.u8 	%rs8, [%rd3+331];
	setp.ne.s16 	%p8, %rs8, 0;
	@%p8 bra 	$L__BB4_17;
	ld.global.s8 	%r31, [%rd5+467];
	add.s32 	%r35, %r35, %r31;
$L__BB4_17:
	ld.global.u8 	%rs9, [%rd3+332];
	setp.ne.s16 	%p9, %rs9, 0;
	@%p9 bra 	$L__BB4_19;
	ld.global.s8 	%r32, [%rd5+476];
	add.s32 	%r35, %r35, %r32;
$L__BB4_19:
	setp.ne.s32 	%p10, %r35, 1;
	@%p10 bra 	$L__BB4_46;
	setp.ne.s16 	%p11, %rs1, 0;
	ld.global.u8 	%rs10, [%rd5+404];
	setp.eq.s16 	%p12, %rs10, 0;
	or.pred  	%p13, %p12, %p11;
	@%p13 bra 	$L__BB4_22;
	st.global.u32 	[%rd4], %r33;
	mov.b16 	%rs11, 1;
	st.global.u8 	[%rd3+324], %rs11;
	mov.b16 	%rs12, 0;
	st.global.u8 	[%rd1], %rs12;
$L__BB4_22:
	ld.global.u8 	%rs13, [%rd5+413];
	setp.eq.s16 	%p14, %rs13, 0;
	@%p14 bra 	$L__BB4_25;
	ld.global.u8 	%rs14, [%rd3+325];
	setp.ne.s16 	%p15, %rs14, 0;
	@%p15 bra 	$L__BB4_25;
	st.global.u32 	[%rd4+4], %r33;
	mov.b16 	%rs15, 1;
	st.global.u8 	[%rd3+325], %rs15;
	mov.b16 	%rs16, 0;
	st.global.u8 	[%rd1], %rs16;
$L__BB4_25:
	ld.global.u8 	%rs17, [%rd5+422];
	setp.eq.s16 	%p16, %rs17, 0;
	@%p16 bra 	$L__BB4_28;
	ld.global.u8 	%rs18, [%rd3+326];
	setp.ne.s16 	%p17, %rs18, 0;
	@%p17 bra 	$L__BB4_28;
	st.global.u32 	[%rd4+8], %r33;
	mov.b16 	%rs19, 1;
	st.global.u8 	[%rd3+326], %rs19;
	mov.b16 	%rs20, 0;
	st.global.u8 	[%rd1], %rs20;
$L__BB4_28:
	ld.global.u8 	%rs21, [%rd5+431];
	setp.eq.s16 	%p18, %rs21, 0;
	@%p18 bra 	$L__BB4_31;
	ld.global.u8 	%rs22, [%rd3+327];
	setp.ne.s16 	%p19, %rs22, 0;
	@%p19 bra 	$L__BB4_31;
	st.global.u32 	[%rd4+12], %r33;
	mov.b16 	%rs23, 1;
	st.global.u8 	[%rd3+327], %rs23;
	mov.b16 	%rs24, 0;
	st.global.u8 	[%rd1], %rs24;
$L__BB4_31:
	ld.global.u8 	%rs25, [%rd5+440];
	setp.eq.s16 	%p20, %rs25, 0;
	@%p20 bra 	$L__BB4_34;
	ld.global.u8 	%rs26, [%rd3+328];
	setp.ne.s16 	%p21, %rs26, 0;
	@%p21 bra 	$L__BB4_34;
	st.global.u32 	[%rd4+16], %r33;
	mov.b16 	%rs27, 1;
	st.global.u8 	[%rd3+328], %rs27;
	mov.b16 	%rs28, 0;
	st.global.u8 	[%rd1], %rs28;
$L__BB4_34:
	ld.global.u8 	%rs29, [%rd5+449];
	setp.eq.s16 	%p22, %rs29, 0;
	@%p22 bra 	$L__BB4_37;
	ld.global.u8 	%rs30, [%rd3+329];
	setp.ne.s16 	%p23, %rs30, 0;
	@%p23 bra 	$L__BB4_37;
	st.global.u32 	[%rd4+20], %r33;
	mov.b16 	%rs31, 1;
	st.global.u8 	[%rd3+329], %rs31;
	mov.b16 	%rs32, 0;
	st.global.u8 	[%rd1], %rs32;
$L__BB4_37:
	ld.global.u8 	%rs33, [%rd5+458];
	setp.eq.s16 	%p24, %rs33, 0;
	@%p24 bra 	$L__BB4_40;
	ld.global.u8 	%rs34, [%rd3+330];
	setp.ne.s16 	%p25, %rs34, 0;
	@%p25 bra 	$L__BB4_40;
	st.global.u32 	[%rd4+24], %r33;
	mov.b16 	%rs35, 1;
	st.global.u8 	[%rd3+330], %rs35;
	mov.b16 	%rs36, 0;
	st.global.u8 	[%rd1], %rs36;
$L__BB4_40:
	ld.global.u8 	%rs37, [%rd5+467];
	setp.eq.s16 	%p26, %rs37, 0;
	@%p26 bra 	$L__BB4_43;
	ld.global.u8 	%rs38, [%rd3+331];
	setp.ne.s16 	%p27, %rs38, 0;
	@%p27 bra 	$L__BB4_43;
	st.global.u32 	[%rd4+28], %r33;
	mov.b16 	%rs39, 1;
	st.global.u8 	[%rd3+331], %rs39;
	mov.b16 	%rs40, 0;
	st.global.u8 	[%rd1], %rs40;
$L__BB4_43:
	ld.global.u8 	%rs41, [%rd5+476];
	setp.eq.s16 	%p28, %rs41, 0;
	@%p28 bra 	$L__BB4_46;
	ld.global.u8 	%rs42, [%rd3+332];
	setp.ne.s16 	%p29, %rs42, 0;
	@%p29 bra 	$L__BB4_46;
	st.global.u32 	[%rd4+32], %r33;
	mov.b16 	%rs43, 1;
	st.global.u8 	[%rd3+332], %rs43;
	mov.b16 	%rs44, 0;
	st.global.u8 	[%rd1], %rs44;
$L__BB4_46:
	add.s32 	%r33, %r33, 1;
	setp.ne.s32 	%p30, %r33, 10;
	@%p30 bra 	$L__BB4_1;
	ret;

}


// ===== COMPILED SASS (sm_100) =====

	.target	sm_100

	.elftype	@"ET_EXEC"


//--------------------- .note.nv.tkinfo           --------------------------
	.section	.note.nv.tkinfo,"",@"SHT_NOTE"
	.sectionflags	@"SHF_NOTE_NV_TKINFO"
	.tkinfo
        /*0018*/ 	.word	0x00000002
        /*0030*/ 	.string	""
        /*0030*/ 	.string	"ptxas"
        /*0030*/ 	.string	"Cuda compilation tools, release 13.0, V13.0.88"
        /*0030*/ 	.string	"Build cuda_13.0.r13.0/compiler.36424714_0"
        /*0030*/ 	.string	"-arch sm_100 -m 64 "



//--------------------- .note.nv.cuinfo           --------------------------
	.section	.note.nv.cuinfo,"",@"SHT_NOTE"
	.sectionflags	@"SHF_NOTE_NV_CUINFO"
        /*0018*/ 	.short	0x0002
        /*001a*/ 	.short	0x0064
        /*001c*/ 	.short	0x0082
	.zero		2


//--------------------- .nv.info                  --------------------------
	.section	.nv.info,"",@"SHT_CUDA_INFO"
	.align	4


	//----- nvinfo : EIATTR_REGCOUNT
	.align		4
        /*0000*/ 	.byte	0x04, 0x2f
        /*0002*/ 	.short	(.L_1 - .L_0)
	.align		4
.L_0:
        /*0004*/ 	.word	index@(_Z14rowCheckKernelPKiiiPb)
        /*0008*/ 	.word	0x0000000a


	//----- nvinfo : EIATTR_FRAME_SIZE
	.align		4
.L_1:
        /*000c*/ 	.byte	0x04, 0x11
        /*000e*/ 	.short	(.L_3 - .L_2)
	.align		4
.L_2:
        /*0010*/ 	.word	index@(_Z14rowCheckKernelPKiiiPb)
        /*0014*/ 	.word	0x00000000


	//----- nvinfo : EIATTR_REGCOUNT
	.align		4
.L_3:
        /*0018*/ 	.byte	0x04, 0x2f
        /*001a*/ 	.short	(.L_5 - .L_4)
	.align		4
.L_4:
        /*001c*/ 	.word	index@(_Z19validateBoardKernel5BoardRb)
        /*0020*/ 	.word	0x00000006


	//----- nvinfo : EIATTR_FRAME_SIZE
	.align		4
.L_5:
        /*0024*/ 	.byte	0x04, 0x11
        /*0026*/ 	.short	(.L_7 - .L_6)
	.align		4
.L_6:
        /*0028*/ 	.word	index@(_Z19validateBoardKernel5BoardRb)
        /*002c*/ 	.word	0x00000000


	//----- nvinfo : EIATTR_REGCOUNT
	.align		4
.L_7:
        /*0030*/ 	.byte	0x04, 0x2f
        /*0032*/ 	.short	(.L_9 - .L_8)
	.align		4
.L_8:
        /*0034*/ 	.word	index@(_Z14isSolvedKernel5BoardRb)
        /*0038*/ 	.word	0x00000006


	//----- nvinfo : EIATTR_FRAME_SIZE
	.align		4
.L_9:
        /*003c*/ 	.byte	0x04, 0x11
        /*003e*/ 	.short	(.L_11 - .L_10)
	.align		4
.L_10:
        /*0040*/ 	.word	index@(_Z14isSolvedKernel5BoardRb)
        /*0044*/ 	.word	0x00000000


	//----- nvinfo : EIATTR_REGCOUNT
	.align		4
.L_11:
        /*0048*/ 	.byte	0x04, 0x2f
        /*004a*/ 	.short	(.L_13 - .L_12)
	.align		4
.L_12:
        /*004c*/ 	.word	index@(_Z20checkPossiblesKernelR5BoardRb)
        /*0050*/ 	.word	0x00000008


	//----- nvinfo : EIATTR_FRAME_SIZE
	.align		4
.L_13:
        /*0054*/ 	.byte	0x04, 0x11
        /*0056*/ 	.short	(.L_15 - .L_14)
	.align		4
.L_14:
        /*0058*/ 	.word	index@(_Z20checkPossiblesKernelR5BoardRb)
        /*005c*/ 	.word	0x00000000


	//----- nvinfo : EIATTR_REGCOUNT
	.align		4
.L_15:
        /*0060*/ 	.byte	0x04, 0x2f
        /*0062*/ 	.short	(.L_17 - .L_16)
	.align		4
.L_16:
        /*0064*/ 	.word	index@(_Z11solveKernelR5BoardRb)
        /*0068*/ 	.word	0x00000018


	//----- nvinfo : EIATTR_FRAME_SIZE
	.align		4
.L_17:
        /*006c*/ 	.byte	0x04, 0x11
        /*006e*/ 	.short	(.L_19 - .L_18)
	.align		4
.L_18:
        /*0070*/ 	.word	index@(_Z11solveKernelR5BoardRb)
        /*0074*/ 	.word	0x00000000


	//----- nvinfo : EIATTR_MIN_STACK_SIZE
	.align		4
.L_19:
        /*0078*/ 	.byte	0x04, 0x12
        /*007a*/ 	.short	(.L_21 - .L_20)
	.align		4
.L_20:
        /*007c*/ 	.word	index@(_Z11solveKernelR5BoardRb)
        /*0080*/ 	.word	0x00000000


	//----- nvinfo : EIATTR_MIN_STACK_SIZE
	.align		4
.L_21:
        /*0084*/ 	.byte	0x04, 0x12
        /*0086*/ 	.short	(.L_23 - .L_22)
	.align		4
.L_22:
        /*0088*/ 	.word	index@(_Z20checkPossiblesKernelR5BoardRb)
        /*008c*/ 	.word	0x00000000


	//----- nvinfo : EIATTR_MIN_STACK_SIZE
	.align		4
.L_23:
        /*0090*/ 	.byte	0x04, 0x12
        /*0092*/ 	.short	(.L_25 - .L_24)
	.align		4
.L_24:
        /*0094*/ 	.word	index@(_Z14isSolvedKernel5BoardRb)
        /*0098*/ 	.word	0x00000000


	//----- nvinfo : EIATTR_MIN_STACK_SIZE
	.align		4
.L_25:
        /*009c*/ 	.byte	0x04, 0x12
        /*009e*/ 	.short	(.L_27 - .L_26)
	.align		4
.L_26:
        /*00a0*/ 	.word	index@(_Z19validateBoardKernel5BoardRb)
        /*00a4*/ 	.word	0x00000000


	//----- nvinfo : EIATTR_MIN_STACK_SIZE
	.align		4
.L_27:
        /*00a8*/ 	.byte	0x04, 0x12
        /*00aa*/ 	.short	(.L_29 - .L_28)
	.align		4
.L_28:
        /*00ac*/ 	.word	index@(_Z14rowCheckKernelPKiiiPb)
        /*00b0*/ 	.word	0x00000000
.L_29:


//--------------------- .nv.compat                --------------------------
	.section	.nv.compat,"",@"SHT_CUDA_COMPAT_INFO"
	.align	4
        /*0000*/ 	.byte	0x02, 0x09, 0x00, 0x00, 0x02, 0x02, 0x01, 0x00, 0x02, 0x05, 0x05, 0x00, 0x03, 0x07, 0x01, 0x01
        /*0010*/ 	.byte	0x02, 0x03, 0x00, 0x00, 0x02, 0x06, 0x01, 0x00, 0x04, 0x0b, 0x08, 0x00, 0x09, 0x00, 0x00, 0x00
        /*0020*/ 	.byte	0x00, 0x00, 0x00, 0x00


//--------------------- .nv.info._Z11solveKernelR5BoardRb --------------------------
	.section	.nv.info._Z11solveKernelR5BoardRb,"",@"SHT_CUDA_INFO"
	.sectionflags	@""
	.align	4


	//----- nvinfo : EIATTR_CUDA_API_VERSION
	.align		4
        /*0000*/ 	.byte	0x04, 0x37
        /*0002*/ 	.short	(.L_31 - .L_30)
.L_30:
        /*0004*/ 	.word	0x00000082


	//----- nvinfo : EIATTR_KPARAM_INFO
	.align		4
.L_31:
        /*0008*/ 	.byte	0x04, 0x17
        /*000a*/ 	.short	(.L_33 - .L_32)
.L_32:
        /*000c*/ 	.word	0x00000000
        /*0010*/ 	.short	0x0001
        /*0012*/ 	.short	0x0008
        /*0014*/ 	.byte	0x00, 0xf5, 0x21, 0x00


	//----- nvinfo : EIATTR_KPARAM_INFO
	.align		4
.L_33:
        /*0018*/ 	.byte	0x04, 0x17
        /*001a*/ 	.short	(.L_35 - .L_34)
.L_34:
        /*001c*/ 	.word	0x00000000
        /*0020*/ 	.short	0x0000
        /*0022*/ 	.short	0x0000
        /*0024*/ 	.byte	0x00, 0xf5, 0x21, 0x00


	//----- nvinfo : EIATTR_SPARSE_MMA_MASK
	.align		4
.L_35:
        /*0028*/ 	.byte	0x03, 0x50
        /*002a*/ 	.short	0x0000


	//----- nvinfo : EIATTR_MAXREG_COUNT
	.align		4
        /*002c*/ 	.byte	0x03, 0x1b
        /*002e*/ 	.short	0x00ff


	//----- nvinfo : EIATTR_MERCURY_ISA_VERSION
	.align		4
        /*0030*/ 	.byte	0x03, 0x5f
        /*0032*/ 	.short	0x0101


	//----- nvinfo : EIATTR_VRC_CTA_INIT_COUNT
	.align		4
        /*0034*/ 	.byte	0x02, 0x4a
	.zero		1
	.zero		1


	//----- nvinfo : EIATTR_EXIT_INSTR_OFFSETS
	.align		4
        /*0038*/ 	.byte	0x04, 0x1c
        /*003a*/ 	.short	(.L_37 - .L_36)


	//   ....[0]....
.L_36:
        /*003c*/ 	.word	0x000009e0


	//----- nvinfo : EIATTR_CRS_STACK_SIZE
	.align		4
.L_37:
        /*0040*/ 	.byte	0x04, 0x1e
        /*0042*/ 	.short	(.L_39 - .L_38)
.L_38:
        /*0044*/ 	.word	0x00000000


	//----- nvinfo : EIATTR_CBANK_PARAM_SIZE
	.align		4
.L_39:
        /*0048*/ 	.byte	0x03, 0x19
        /*004a*/ 	.short	0x0010


	//----- nvinfo : EIATTR_PARAM_CBANK
	.align		4
        /*004c*/ 	.byte	0x04, 0x0a
        /*004e*/ 	.short	(.L_41 - .L_40)
	.align		4
.L_40:
        /*0050*/ 	.word	index@(.nv.constant0._Z11solveKernelR5BoardRb)
        /*0054*/ 	.short	0x0380
        /*0056*/ 	.short	0x0010


	//----- nvinfo : EIATTR_SW_WAR
	.align		4
.L_41:
        /*0058*/ 	.byte	0x04, 0x36
        /*005a*/ 	.short	(.L_43 - .L_42)
.L_42:
        /*005c*/ 	.word	0x00000008
.L_43:


//--------------------- .nv.info._Z20checkPossiblesKernelR5BoardRb --------------------------
	.section	.nv.info._Z20checkPossiblesKernelR5BoardRb,"",@"SHT_CUDA_INFO"
	.sectionflags	@""
	.align	4


	//----- nvinfo : EIATTR_CUDA_API_VERSION
	.align		4
        /*0000*/ 	.byte	0x04, 0x37
        /*0002*/ 	.short	(.L_45 - .L_44)
.L_44:
        /*0004*/ 	.word	0x00000082


	//----- nvinfo : EIATTR_KPARAM_INFO
	.align		4
.L_45:
        /*0008*/ 	.byte	0x04, 0x17
        /*000a*/ 	.short	(.L_47 - .L_46)
.L_46:
        /*000c*/ 	.word	0x00000000
        /*0010*/ 	.short	0x0001
        /*0012*/ 	.short	0x0008
        /*0014*/ 	.byte	0x00, 0xf5, 0x21, 0x00


	//----- nvinfo : EIATTR_KPARAM_INFO
	.align		4
.L_47:
        /*0018*/ 	.byte	0x04, 0x17
        /*001a*/ 	.short	(.L_49 - .L_48)
.L_48:
        /*001c*/ 	.word	0x00000000
        /*0020*/ 	.short	0x0000
        /*0022*/ 	.short	0x0000
        /*0024*/ 	.byte	0x00, 0xf5, 0x21, 0x00


	//----- nvinfo : EIATTR_SPARSE_MMA_MASK
	.align		4
.L_49:
        /*0028*/ 	.byte	0x03, 0x50
        /*002a*/ 	.short	0x0000


	//----- nvinfo : EIATTR_MAXREG_COUNT
	.align		4
        /*002c*/ 	.byte	0x03, 0x1b
        /*002e*/ 	.short	0x00ff


	//----- nvinfo : EIATTR_MERCURY_ISA_VERSION
	.align		4
        /*0030*/ 	.byte	0x03, 0x5f
        /*0032*/ 	.short	0x0101


	//----- nvinfo : EIATTR_VRC_CTA_INIT_COUNT
	.align		4
        /*0034*/ 	.byte	0x02, 0x4a
	.zero		1
	.zero		1


	//----- nvinfo : EIATTR_EXIT_INSTR_OFFSETS
	.align		4
        /*0038*/ 	.byte	0x04, 0x1c
        /*003a*/ 	.short	(.L_51 - .L_50)


	//   ....[0]....
.L_50:
        /*003c*/ 	.word	0x00000080


	//   ....[1]....
        /*0040*/ 	.word	0x00000150


	//----- nvinfo : EIATTR_CBANK_PARAM_SIZE
	.align		4
.L_51:
        /*0044*/ 	.byte	0x03, 0x19
        /*0046*/ 	.short	0x0010


	//----- nvinfo : EIATTR_PARAM_CBANK
	.align		4
        /*0048*/ 	.byte	0x04, 0x0a
        /*004a*/ 	.short	(.L_53 - .L_52)
	.align		4
.L_52:
        /*004c*/ 	.word	index@(.nv.constant0._Z20checkPossiblesKernelR5BoardRb)
        /*0050*/ 	.short	0x0380
        /*0052*/ 	.short	0x0010


	//----- nvinfo : EIATTR_SW_WAR
	.align		4
.L_53:
        /*0054*/ 	.byte	0x04, 0x36
        /*0056*/ 	.short	(.L_55 - .L_54)
.L_54:
        /*0058*/ 	.word	0x00000008
.L_55:


//--------------------- .nv.info._Z14isSolvedKernel5BoardRb --------------------------
	.section	.nv.info._Z14isSolvedKernel5BoardRb,"",@"SHT_CUDA_INFO"
	.sectionflags	@""
	.align	4


	//----- nvinfo : EIATTR_CUDA_API_VERSION
	.align		4
        /*0000*/ 	.byte	0x04, 0x37
        /*0002*/ 	.short	(.L_57 - .L_56)
.L_56:
        /*0004*/ 	.word	0x00000082


	//----- nvinfo : EIATTR_KPARAM_INFO
	.align		4
.L_57:
        /*0008*/ 	.byte	0x04, 0x17
        /*000a*/ 	.short	(.L_59 - .L_58)
.L_58:
        /*000c*/ 	.word	0x00000000
        /*0010*/ 	.short	0x0001
        /*0012*/ 	.short	0x0470
        /*0014*/ 	.byte	0x00, 0xf5, 0x21, 0x00


	//----- nvinfo : EIATTR_KPARAM_INFO
	.align		4
.L_59:
        /*0018*/ 	.byte	0x04, 0x17
        /*001a*/ 	.short	(.L_61 - .L_60)
.L_60:
        /*001c*/ 	.word	0x00000000
        /*0020*/ 	.short	0x0000
        /*0022*/ 	.short	0x0000
        /*0024*/ 	.byte	0x00, 0xf0, 0xc1, 0x11


	//----- nvinfo : EIATTR_SPARSE_MMA_MASK
	.align		4
.L_61:
        /*0028*/ 	.byte	0x03, 0x50
        /*002a*/ 	.short	0x0000


	//----- nvinfo : EIATTR_MAXREG_COUNT
	.align		4
        /*002c*/ 	.byte	0x03, 0x1b
        /*002e*/ 	.short	0x00ff


	//----- nvinfo : EIATTR_MERCURY_ISA_VERSION
	.align		4
        /*0030*/ 	.byte	0x03, 0x5f
        /*0032*/ 	.short	0x0101


	//----- nvinfo : EIATTR_VRC_CTA_INIT_COUNT
	.align		4
        /*0034*/ 	.byte	0x02, 0x4a
	.zero		1
	.zero		1


	//----- nvinfo : EIATTR_EXIT_INSTR_OFFSETS
	.align		4
        /*0038*/ 	.byte	0x04, 0x1c
        /*003a*/ 	.short	(.L_63 - .L_62)


	//   ....[0]....
.L_62:
        /*003c*/ 	.word	0x00000050


	//   ....[1]....
        /*0040*/ 	.word	0x000000a0


	//----- nvinfo : EIATTR_CBANK_PARAM_SIZE
	.align		4
.L_63:
        /*0044*/ 	.byte	0x03, 0x19
        /*0046*/ 	.short	0x0478


	//----- nvinfo : EIATTR_PARAM_CBANK
	.align		4
        /*0048*/ 	.byte	0x04, 0x0a
        /*004a*/ 	.short	(.L_65 - .L_64)
	.align		4
.L_64:
        /*004c*/ 	.word	index@(.nv.constant0._Z14isSolvedKernel5BoardRb)
        /*0050*/ 	.short	0x0380
        /*0052*/ 	.short	0x0478


	//----- nvinfo : EIATTR_SW_WAR
	.align		4
.L_65:
        /*0054*/ 	.byte	0x04, 0x36
        /*0056*/ 	.short	(.L_67 - .L_66)
.L_66:
        /*0058*/ 	.word	0x00000008
.L_67:


//--------------------- .nv.info._Z19validateBoardKernel5BoardRb --------------------------
	.section	.nv.info._Z19validateBoardKernel5BoardRb,"",@"SHT_CUDA_INFO"
	.sectionflags	@""
	.align	4


	//----- nvinfo : EIATTR_CUDA_API_VERSION
	.align		4
        /*0000*/ 	.byte	0x04, 0x37
        /*0002*/ 	.short	(.L_69 - .L_68)
.L_68:
        /*0004*/ 	.word	0x00000082


	//----- nvinfo : EIATTR_KPARAM_INFO
	.align		4
.L_69:
        /*0008*/ 	.byte	0x04, 0x17
        /*000a*/ 	.short	(.L_71 - .L_70)
.L_70:
        /*000c*/ 	.word	0x00000000
        /*0010*/ 	.short	0x0001
        /*0012*/ 	.short	0x0470
        /*0014*/ 	.byte	0x00, 0xf5, 0x21, 0x00


	//----- nvinfo : EIATTR_KPARAM_INFO
	.align		4
.L_71:
        /*0018*/ 	.byte	0x04, 0x17
        /*001a*/ 	.short	(.L_73 - .L_72)
.L_72:
        /*001c*/ 	.word	0x00000000
        /*0020*/ 	.short	0x0000
        /*0022*/ 	.short	0x0000
        /*0024*/ 	.byte	0x00, 0xf0, 0xc1, 0x11


	//----- nvinfo : EIATTR_SPARSE_MMA_MASK
	.align		4
.L_73:
        /*0028*/ 	.byte	0x03, 0x50
        /*002a*/ 	.short	0x0000


	//----- nvinfo : EIATTR_MAXREG_COUNT
	.align		4
        /*002c*/ 	.byte	0x03, 0x1b
        /*002e*/ 	.short	0x00ff


	//----- nvinfo : EIATTR_MERCURY_ISA_VERSION
	.align		4
        /*0030*/ 	.byte	0x03, 0x5f
        /*0032*/ 	.short	0x0101


	//----- nvinfo : EIATTR_VRC_CTA_INIT_COUNT
	.align		4
        /*0034*/ 	.byte	0x02, 0x4a
	.zero		1
	.zero		1


	//----- nvinfo : EIATTR_EXIT_INSTR_OFFSETS
	.align		4
        /*0038*/ 	.byte	0x04, 0x1c
        /*003a*/ 	.short	(.L_75 - .L_74)


	//   ....[0]....
.L_74:
        /*003c*/ 	.word	0x00000050


	//   ....[1]....
        /*0040*/ 	.word	0x00000090


	//----- nvinfo : EIATTR_CBANK_PARAM_SIZE
	.align		4
.L_75:
        /*0044*/ 	.byte	0x03, 0x19
        /*0046*/ 	.short	0x0478


	//----- nvinfo : EIATTR_PARAM_CBANK
	.align		4
        /*0048*/ 	.byte	0x04, 0x0a
        /*004a*/ 	.short	(.L_77 - .L_76)
	.align		4
.L_76:
        /*004c*/ 	.word	index@(.nv.constant0._Z19validateBoardKernel5BoardRb)
        /*0050*/ 	.short	0x0380
        /*0052*/ 	.short	0x0478


	//----- nvinfo : EIATTR_SW_WAR
	.align		4
.L_77:
        /*0054*/ 	.byte	0x04, 0x36
        /*0056*/ 	.short	(.L_79 - .L_78)
.L_78:
        /*0058*/ 	.word	0x00000008
.L_79:


//--------------------- .nv.info._Z14rowCheckKernelPKiiiPb --------------------------
	.section	.nv.info._Z14rowCheckKernelPKiiiPb,"",@"SHT_CUDA_INFO"
	.sectionflags	@""
	.align	4


	//----- nvinfo : EIATTR_CUDA_API_VERSION
	.align		4
        /*0000*/ 	.byte	0x04, 0x37
        /*0002*/ 	.short	(.L_81 - .L_80)
.L_80:
        /*0004*/ 	.word	0x00000082


	//----- nvinfo : EIATTR_KPARAM_INFO
	.align		4
.L_81:
        /*0008*/ 	.byte	0x04, 0x17
        /*000a*/ 	.short	(.L_83 - .L_82)
.L_82:
        /*000c*/ 	.word	0x00000000
        /*0010*/ 	.short	0x0003
        /*0012*/ 	.short	0x0010
        /*0014*/ 	.byte	0x00, 0xf5, 0x21, 0x00


	//----- nvinfo : EIATTR_KPARAM_INFO
	.align		4
.L_83:
        /*0018*/ 	.byte	0x04, 0x17
        /*001a*/ 	.short	(.L_85 - .L_84)
.L_84:
        /*001c*/ 	.word	0x00000000
        /*0020*/ 	.short	0x0002
        /*0022*/ 	.short	0x000c
        /*0024*/ 	.byte	0x00, 0xf0, 0x11, 0x00


	//----- nvinfo : EIATTR_KPARAM_INFO
	.align		4
.L_85:
        /*0028*/ 	.byte	0x04, 0x17
        /*002a*/ 	.short	(.L_87 - .L_86)
.L_86:
        /*002c*/ 	.word	0x00000000
        /*0030*/ 	.short	0x0001
        /*0032*/ 	.short	0x0008
        /*0034*/ 	.byte	0x00, 0xf0, 0x11, 0x00


	//----- nvinfo : EIATTR_KPARAM_INFO
	.align		4
.L_87:
        /*0038*/ 	.byte	0x04, 0x17
        /*003a*/ 	.short	(.L_89 - .L_88)
.L_88:
        /*003c*/ 	.word	0x00000000
        /*0040*/ 	.short	0x0000
        /*0042*/ 	.short	0x0000
        /*0044*/ 	.byte	0x00, 0xf5, 0x21, 0x00


	//----- nvinfo : EIATTR_SPARSE_MMA_MASK
	.align		4
.L_89:
        /*0048*/ 	.byte	0x03, 0x50
        /*004a*/ 	.short	0x0000


	//----- nvinfo : EIATTR_MAXREG_COUNT
	.align		4
        /*004c*/ 	.byte	0x03, 0x1b
        /*004e*/ 	.short	0x00ff


	//----- nvinfo : EIATTR_MERCURY_ISA_VERSION
	.align		4
        /*0050*/ 	.byte	0x03, 0x5f
        /*0052*/ 	.short	0x0101


	//----- nvinfo : EIATTR_VRC_CTA_INIT_COUNT
	.align		4
        /*0054*/ 	.byte	0x02, 0x4a
	.zero		1
	.zero		1


	//----- nvinfo : EIATTR_EXIT_INSTR_OFFSETS
	.align		4
        /*0058*/ 	.byte	0x04, 0x1c
        /*005a*/ 	.short	(.L_91 - .L_90)


	//   ....[0]....
.L_90:
        /*005c*/ 	.word	0x00000090


	//   ....[1]....
        /*0060*/ 	.word	0x000000d0


	//----- nvinfo : EIATTR_CBANK_PARAM_SIZE
	.align		4
.L_91:
        /*0064*/ 	.byte	0x03, 0x19
        /*0066*/ 	.short	0x0018


	//----- nvinfo : EIATTR_PARAM_CBANK
	.align		4
        /*0068*/ 	.byte	0x04, 0x0a
        /*006a*/ 	.short	(.L_93 - .L_92)
	.align		4
.L_92:
        /*006c*/ 	.word	index@(.nv.constant0._Z14rowCheckKernelPKiiiPb)
        /*0070*/ 	.short	0x0380
        /*0072*/ 	.short	0x0018


	//----- nvinfo : EIATTR_SW_WAR
	.align		4
.L_93:
        /*0074*/ 	.byte	0x04, 0x36
        /*0076*/ 	.short	(.L_95 - .L_94)
.L_94:
        /*0078*/ 	.word	0x00000008
.L_95:


//--------------------- .nv.callgraph             --------------------------
	.section	.nv.callgraph,"",@"SHT_CUDA_CALLGRAPH"
	.align	4
	.sectionentsize	8
	.align		4
        /*0000*/ 	.word	0x00000000
	.align		4
        /*0004*/ 	.word	0xffffffff
	.align		4
        /*0008*/ 	.word	0x00000000
	.align		4
        /*000c*/ 	.word	0xfffffffe
	.align		4
        /*0010*/ 	.word	0x00000000
	.align		4
        /*0014*/ 	.word	0xfffffffd
	.align		4
        /*0018*/ 	.word	0x00000000
	.align		4
        /*001c*/ 	.word	0xfffffffc


//--------------------- .text._Z11solveKernelR5BoardRb --------------------------
	.section	.text._Z11solveKernelR5BoardRb,"ax",@progbits
	.align	128
        .global         _Z11solveKernelR5BoardRb
        .type           _Z11solveKernelR5BoardRb,@function
        .size           _Z11solveKernelR5BoardRb,(.L_x_22 - _Z11solveKernelR5BoardRb)
        .other          _Z11solveKernelR5BoardRb,@"STO_CUDA_ENTRY STV_DEFAULT"
_Z11solveKernelR5BoardRb:
.text._Z11solveKernelR5BoardRb:
[----:B------:R-:W-:Y:S01]  /*0000*/  LDC R1, c[0x0][0x37c] ;  /* 0x0000df00ff017b82 */ /* 0x000fe20000000800 */
[----:B------:R-:W0:Y:S01]  /*0010*/  S2R R0, SR_TID.X ;  /* 0x0000000000007919 */ /* 0x000e220000002100 */
[----:B------:R-:W1:Y:S01]  /*0020*/  LDCU.64 UR6, c[0x0][0x380] ;  /* 0x00007000ff0677ac */ /* 0x000e620008000a00 */
[----:B------:R-:W-:Y:S01]  /*0030*/  IMAD.MOV.U32 R7, RZ, RZ, 0x1 ;  /* 0x00000001ff077424 */ /* 0x000fe200078e00ff */
[----:B------:R-:W2:Y:S01]  /*0040*/  LDCU.64 UR4, c[0x0][0x358] ;  /* 0x00006b00ff0477ac */ /* 0x000ea20008000a00 */
[----:B------:R-:W3:Y:S01]  /*0050*/  LDCU.64 UR8, c[0x0][0x380] ;  /* 0x00007000ff0877ac */ /* 0x000ee20008000a00 */
[C---:B0-----:R-:W-:Y:S01]  /*0060*/  IMAD R5, R0.reuse, 0x3, RZ ;  /* 0x0000000300057824 */ /* 0x041fe200078e02ff */
[----:B-1----:R-:W-:-:S04]  /*0070*/  IADD3 R2, P0, PT, R0, UR6, RZ ;  /* 0x0000000600027c10 */ /* 0x002fc8000ff1e0ff */
[----:B------:R-:W-:Y:S01]  /*0080*/  IADD3 R4, P1, PT, R5, R2, RZ ;  /* 0x0000000205047210 */ /* 0x000fe20007f3e0ff */
[----:B------:R-:W-:-:S04]  /*0090*/  IMAD.X R3, RZ, RZ, UR7, P0 ;  /* 0x00000007ff037e24 */ /* 0x000fc800080e06ff */
[----:B--23--:R-:W-:-:S08]  /*00a0*/  IMAD.X R5, RZ, RZ, R3, P1 ;  /* 0x000000ffff057224 */ /* 0x00cfd000008e0603 */
.L_x_16:
[----:B------:R-:W2:Y:S04]  /*00b0*/  LDG.E.U8 R9, desc[UR4][R2.64+0x144] ;  /* 0x0001440402097981 */ /* 0x000ea8000c1e1100 */
[----:B------:R-:W3:Y:S04]  /*00c0*/  LDG.E.U8 R6, desc[UR4][R2.64+0x145] ;  /* 0x0001450402067981 */ /* 0x000ee8000c1e1100 */
[----:B------:R-:W4:Y:S01]  /*00d0*/  LDG.E.U8 R10, desc[UR4][R2.64+0x146] ;  /* 0x00014604020a7981 */ /* 0x000f22000c1e1100 */
[----:B------:R-:W-:-:S03]  /*00e0*/  IADD3 R8, P1, PT, R7, UR8, RZ ;  /* 0x0000000807087c10 */ /* 0x000fc6000ff3e0ff */
[----:B------:R-:W5:Y:S04]  /*00f0*/  LDG.E.U8 R12, desc[UR4][R2.64+0x147] ;  /* 0x00014704020c7981 */ /* 0x000f68000c1e1100 */
[----:B------:R-:W5:Y:S04]  /*0100*/  LDG.E.U8 R14, desc[UR4][R2.64+0x148] ;  /* 0x00014804020e7981 */ /* 0x000f68000c1e1100 */
[----:B------:R-:W5:Y:S04]  /*0110*/  LDG.E.U8 R15, desc[UR4][R2.64+0x14a] ;  /* 0x00014a04020f7981 */ /* 0x000f68000c1e1100 */
[----:B------:R-:W5:Y:S04]  /*0120*/  LDG.E.U8 R16, desc[UR4][R2.64+0x14b] ;  /* 0x00014b0402107981 */ /* 0x000f68000c1e1100 */
[----:B------:R-:W5:Y:S01]  /*0130*/  LDG.E.U8 R17, desc[UR4][R2.64+0x14c] ;  /* 0x00014c0402117981 */ /* 0x000f62000c1e1100 */
[----:B--2---:R-:W-:Y:S01]  /*0140*/  ISETP.NE.AND P0, PT, R9, RZ, PT ;  /* 0x000000ff0900720c */ /* 0x004fe20003f05270 */
[----:B------:R-:W-:Y:S01]  /*0150*/  IMAD.X R9, RZ, RZ, UR9, P1 ;  /* 0x00000009ff097e24 */ /* 0x000fe200088e06ff */
[----:B---3--:R-:W-:Y:S01]  /*0160*/  ISETP.NE.AND P6, PT, R6, RZ, PT ;  /* 0x000000ff0600720c */ /* 0x008fe20003fc5270 */
[----:B------:R-:W-:Y:S01]  /*0170*/  IMAD.MOV.U32 R6, RZ, RZ, RZ ;  /* 0x000000ffff067224 */ /* 0x000fe200078e00ff */
[----:B----4-:R-:W-:-:S02]  /*0180*/  ISETP.NE.AND P1, PT, R10, RZ, PT ;  /* 0x000000ff0a00720c */ /* 0x010fc40003f25270 */
[----:B------:R-:W2:Y:S01]  /*0190*/  LDG.E.U8 R10, desc[UR4][R2.64+0x149] ;  /* 0x00014904020a7981 */ /* 0x000ea2000c1e1100 */
[----:B------:R-:W-:-:S06]  /*01a0*/  IMAD.WIDE.U32 R8, R0, 0x9, R8 ;  /* 0x0000000900087825 */ /* 0x000fcc00078e0008 */
[----:B------:R-:W3:Y:S04]  /*01b0*/  @!P0 LDG.E.S8 R6, desc[UR4][R8.64+0x194] ;  /* 0x0001940408068981 */ /* 0x000ee8000c1e1300 */
[----:B------:R-:W3:Y:S04]  /*01c0*/  @!P6 LDG.E.S8 R11, desc[UR4][R8.64+0x19d] ;  /* 0x00019d04080be981 */ /* 0x000ee8000c1e1300 */
[----:B------:R-:W4:Y:S01]  /*01d0*/  @!P1 LDG.E.S8 R13, desc[UR4][R8.64+0x1a6] ;  /* 0x0001a604080d9981 */ /* 0x000f22000c1e1300 */
[----:B-----5:R-:W-:Y:S02]  /*01e0*/  ISETP.NE.AND P2, PT, R12, RZ, PT ;  /* 0x000000ff0c00720c */ /* 0x020fe40003f45270 */
[----:B------:R-:W-:-:S02]  /*01f0*/  ISETP.NE.AND P3, PT, R14, RZ, PT ;  /* 0x000000ff0e00720c */ /* 0x000fc40003f65270 */
[----:B------:R-:W-:-:S09]  /*0200*/  ISETP.NE.AND P5, PT, R15, RZ, PT ;  /* 0x000000ff0f00720c */ /* 0x000fd20003fa5270 */
[----:B------:R-:W5:Y:S01]  /*0210*/  @!P2 LDG.E.S8 R15, desc[UR4][R8.64+0x1af] ;  /* 0x0001af04080fa981 */ /* 0x000f62000c1e1300 */
[----:B--2---:R-:W-:Y:S01]  /*0220*/  ISETP.NE.AND P4, PT, R10, RZ, PT ;  /* 0x000000ff0a00720c */ /* 0x004fe20003f85270 */
[----:B---3--:R-:W-:Y:S01]  /*0230*/  @!P6 IMAD.IADD R6, R6, 0x1, R11 ;  /* 0x000000010606e824 */ /* 0x008fe200078e020b */
[----:B------:R-:W-:Y:S01]  /*0240*/  ISETP.NE.AND P6, PT, R16, RZ, PT ;  /* 0x000000ff1000720c */ /* 0x000fe20003fc5270 */
[----:B------:R-:W2:Y:S02]  /*0250*/  @!P3 LDG.E.S8 R11, desc[UR4][R8.64+0x1b8] ;  /* 0x0001b804080bb981 */ /* 0x000ea4000c1e1300 */
[----:B----4-:R-:W-:Y:S01]  /*0260*/  @!P1 IMAD.IADD R6, R6, 0x1, R13 ;  /* 0x0000000106069824 */ /* 0x010fe200078e020d */
[----:B------:R-:W-:-:S07]  /*0270*/  ISETP.NE.AND P1, PT, R17, RZ, PT ;  /* 0x000000ff1100720c */ /* 0x000fce0003f25270 */
[----:B------:R-:W3:Y:S04]  /*0280*/  @!P4 LDG.E.S8 R13, desc[UR4][R8.64+0x1c1] ;  /* 0x0001c104080dc981 */ /* 0x000ee8000c1e1300 */
[----:B------:R-:W4:Y:S04]  /*0290*/  @!P5 LDG.E.S8 R17, desc[UR4][R8.64+0x1ca] ;  /* 0x0001ca040811d981 */ /* 0x000f28000c1e1300 */
[----:B------:R-:W4:Y:S04]  /*02a0*/  @!P6 LDG.E.S8 R19, desc[UR4][R8.64+0x1d3] ;  /* 0x0001d3040813e981 */ /* 0x000f28000c1e1300 */
[----:B------:R-:W4:Y:S01]  /*02b0*/  @!P1 LDG.E.S8 R21, desc[UR4][R8.64+0x1dc] ;  /* 0x0001dc0408159981 */ /* 0x000f22000c1e1300 */
[----:B-----5:R-:W-:Y:S01]  /*02c0*/  @!P2 IMAD.IADD R6, R6, 0x1, R15 ;  /* 0x000000010606a824 */ /* 0x020fe200078e020f */
[----:B------:R-:W-:Y:S03]  /*02d0*/  BSSY.RECONVERGENT B0, `(.L_x_0) ;  /* 0x000006d000007945 */ /* 0x000fe60003800200 */
[----:B--2---:R-:W-:-:S04]  /*02e0*/  @!P3 IMAD.IADD R6, R6, 0x1, R11 ;  /* 0x000000010606b824 */ /* 0x004fc800078e020b */
[----:B---3--:R-:W-:-:S04]  /*02f0*/  @!P4 IMAD.IADD R6, R6, 0x1, R13 ;  /* 0x000000010606c824 */ /* 0x008fc800078e020d */
[----:B----4-:R-:W-:-:S04]  /*0300*/  @!P5 IMAD.IADD R6, R6, 0x1, R17 ;  /* 0x000000010606d824 */ /* 0x010fc800078e0211 */
[----:B------:R-:W-:-:S04]  /*0310*/  @!P6 IMAD.IADD R6, R6, 0x1, R19 ;  /* 0x000000010606e824 */ /* 0x000fc800078e0213 */
[----:B------:R-:W-:-:S05]  /*0320*/  @!P1 IMAD.IADD R6, R6, 0x1, R21 ;  /* 0x0000000106069824 */ /* 0x000fca00078e0215 */
[----:B------:R-:W-:-:S13]  /*0330*/  ISETP.NE.AND P1, PT, R6, 0x1, PT ;  /* 0x000000010600780c */ /* 0x000fda0003f25270 */
[----:B------:R-:W-:Y:S05]  /*0340*/  @P1 BRA `(.L_x_1) ;  /* 0x0000000400941947 */ /* 0x000fea0003800000 */
[----:B------:R-:W2:Y:S01]  /*0350*/  LDG.E.U8 R6, desc[UR4][R8.64+0x194] ;  /* 0x0001940408067981 */ /* 0x000ea2000c1e1100 */
[----:B------:R-:W-:Y:S01]  /*0360*/  IMAD.MOV.U32 R12, RZ, RZ, 0x1 ;  /* 0x00000001ff0c7424 */ /* 0x000fe200078e00ff */
[----:B--2---:R-:W-:-:S13]  /*0370*/  ISETP.EQ.OR P0, PT, R6, RZ, P0 ;  /* 0x000000ff0600720c */ /* 0x004fda0000702670 */
[----:B------:R-:W0:Y:S01]  /*0380*/  @!P0 LDC.64 R10, c[0x0][0x388] ;  /* 0x0000e200ff0a8b82 */ /* 0x000e220000000a00 */
[----:B------:R1:W-:Y:S04]  /*0390*/  @!P0 STG.E desc[UR4][R4.64], R7 ;  /* 0x0000000704008986 */ /* 0x0003e8000c101904 */
[----:B------:R1:W-:Y:S04]  /*03a0*/  @!P0 STG.E.U8 desc[UR4][R2.64+0x144], R12 ;  /* 0x0001440c02008986 */ /* 0x0003e8000c101104 */
[----:B0-----:R1:W-:Y:S04]  /*03b0*/  @!P0 STG.E.U8 desc[UR4][R10.64], RZ ;  /* 0x000000ff0a008986 */ /* 0x0013e8000c101104 */
[----:B------:R-:W2:Y:S01]  /*03c0*/  LDG.E.U8 R6, desc[UR4][R8.64+0x19d] ;  /* 0x00019d0408067981 */ /* 0x000ea2000c1e1100 */
[----:B------:R-:W-:Y:S01]  /*03d0*/  BSSY.RECONVERGENT B1, `(.L_x_2) ;  /* 0x000000a000017945 */ /* 0x000fe20003800200 */
[----:B--2---:R-:W-:-:S13]  /*03e0*/  ISETP.NE.AND P0, PT, R6, RZ, PT ;  /* 0x000000ff0600720c */ /* 0x004fda0003f05270 */
[----:B-1----:R-:W-:Y:S05]  /*03f0*/  @!P0 BRA `(.L_x_3) ;  /* 0x00000000001c8947 */ /* 0x002fea0003800000 */
[----:B------:R-:W2:Y:S02]  /*0400*/  LDG.E.U8 R6, desc[UR4][R2.64+0x145] ;  /* 0x0001450402067981 */ /* 0x000ea4000c1e1100 */
[----:B--2---:R-:W-:Y:S01]  /*0410*/  ISETP.NE.AND P0, PT, R6, RZ, PT ;  /* 0x000000ff0600720c */ /* 0x004fe20003f05270 */
[----:B------:R-:W-:-:S12]  /*0420*/  IMAD.MOV.U32 R6, RZ, RZ, 0x1 ;  /* 0x00000001ff067424 */ /* 0x000fd800078e00ff */
[----:B------:R-:W0:Y:S01]  /*0430*/  @!P0 LDC.64 R10, c[0x0][0x388] ;  /* 0x0000e200ff0a8b82 */ /* 0x000e220000000a00 */
[----:B------:R1:W-:Y:S04]  /*0440*/  @!P0 STG.E desc[UR4][R4.64+0x4], R7 ;  /* 0x0000040704008986 */ /* 0x0003e8000c101904 */
[----:B------:R1:W-:Y:S04]  /*0450*/  @!P0 STG.E.U8 desc[UR4][R2.64+0x145], R6 ;  /* 0x0001450602008986 */ /* 0x0003e8000c101104 */
[----:B0-----:R1:W-:Y:S02]  /*0460*/  @!P0 STG.E.U8 desc[UR4][R10.64], RZ ;  /* 0x000000ff0a008986 */ /* 0x0013e4000c101104 */
.L_x_3:
[----:B------:R-:W-:Y:S05]  /*0470*/  BSYNC.RECONVERGENT B1 ;  /* 0x0000000000017941 */ /* 0x000fea0003800200 */
.L_x_2:
[----:B-1----:R-:W2:Y:S01]  /*0480*/  LDG.E.U8 R6, desc[UR4][R8.64+0x1a6] ;  /* 0x0001a60408067981 */ /* 0x002ea2000c1e1100 */
[----:B------:R-:W-:Y:S01]  /*0490*/  BSSY.RECONVERGENT B1, `(.L_x_4) ;  /* 0x000000a000017945 */ /* 0x000fe20003800200 */
[----:B--2---:R-:W-:-:S13]  /*04a0*/  ISETP.NE.AND P0, PT, R6, RZ, PT ;  /* 0x000000ff0600720c */ /* 0x004fda0003f05270 */
[----:B------:R-:W-:Y:S05]  /*04b0*/  @!P0 BRA `(.L_x_5) ;  /* 0x00000000001c8947 */ /* 0x000fea0003800000 */
[----:B------:R-:W2:Y:S02]  /*04c0*/  LDG.E.U8 R6, desc[UR4][R2.64+0x146] ;  /* 0x0001460402067981 */ /* 0x000ea4000c1e1100 */
[----:B--2---:R-:W-:Y:S01]  /*04d0*/  ISETP.NE.AND P0, PT, R6, RZ, PT ;  /* 0x000000ff0600720c */ /* 0x004fe20003f05270 */
[----:B------:R-:W-:-:S12]  /*04e0*/  IMAD.MOV.U32 R6, RZ, RZ, 0x1 ;  /* 0x00000001ff067424 */ /* 0x000fd800078e00ff */
[----:B------:R-:W0:Y:S01]  /*04f0*/  @!P0 LDC.64 R10, c[0x0][0x388] ;  /* 0x0000e200ff0a8b82 */ /* 0x000e220000000a00 */
[----:B------:R1:W-:Y:S04]  /*0500*/  @!P0 STG.E desc[UR4][R4.64+0x8], R7 ;  /* 0x0000080704008986 */ /* 0x0003e8000c101904 */
[----:B------:R1:W-:Y:S04]  /*0510*/  @!P0 STG.E.U8 desc[UR4][R2.64+0x146], R6 ;  /* 0x0001460602008986 */ /* 0x0003e8000c101104 */
[----:B0-----:R1:W-:Y:S02]  /*0520*/  @!P0 STG.E.U8 desc[UR4][R10.64], RZ ;  /* 0x000000ff0a008986 */ /* 0x0013e4000c101104 */
.L_x_5:
[----:B------:R-:W-:Y:S05]  /*0530*/  BSYNC.RECONVERGENT B1 ;  /* 0x0000000000017941 */ /* 0x000fea0003800200 */
.L_x_4:
        /* <DEDUP_REMOVED lines=11> */
.L_x_7:
[----:B------:R-:W-:Y:S05]  /*05f0*/  BSYNC.RECONVERGENT B1 ;  /* 0x0000000000017941 */ /* 0x000fea0003800200 */
.L_x_6:
        /* <DEDUP_REMOVED lines=11> */
.L_x_9:
[----:B------:R-:W-:Y:S05]  /*06b0*/  BSYNC.RECONVERGENT B1 ;  /* 0x0000000000017941 */ /* 0x000fea0003800200 */
.L_x_8:
        /* <DEDUP_REMOVED lines=11> */
.L_x_11:
[----:B------:R-:W-:Y:S05]  /*0770*/  BSYNC.RECONVERGENT B1 ;  /* 0x0000000000017941 */ /* 0x000fea0003800200 */
.L_x_10:
        /* <DEDUP_REMOVED lines=11> */
.L_x_13:
[----:B------:R-:W-:Y:S05]  /*0830*/  BSYNC.RECONVERGENT B1 ;  /* 0x0000000000017941 */ /* 0x000fea0003800200 */
.L_x_12:
        /* <DEDUP_REMOVED lines=11> */
.L_x_15:
[----:B------:R-:W-:Y:S05]  /*08f0*/  BSYNC.RECONVERGENT B1 ;  /* 0x0000000000017941 */ /* 0x000fea0003800200 */
.L_x_14:
[----:B------:R-:W2:Y:S02]  /*0900*/  LDG.E.U8 R8, desc[UR4][R8.64+0x1dc] ;  /* 0x0001dc0408087981 */ /* 0x000ea4000c1e1100 */
[----:B--2---:R-:W-:-:S13]  /*0910*/  ISETP.NE.AND P0, PT, R8, RZ, PT ;  /* 0x000000ff0800720c */ /* 0x004fda0003f05270 */
[----:B------:R-:W-:Y:S05]  /*0920*/  @!P0 BRA `(.L_x_1) ;  /* 0x00000000001c8947 */ /* 0x000fea0003800000 */
[----:B-1----:R-:W2:Y:S02]  /*0930*/  LDG.E.U8 R6, desc[UR4][R2.64+0x14c] ;  /* 0x00014c0402067981 */ /* 0x002ea4000c1e1100 */
[----:B--2---:R-:W-:Y:S01]  /*0940*/  ISETP.NE.AND P0, PT, R6, RZ, PT ;  /* 0x000000ff0600720c */ /* 0x004fe20003f05270 */
[----:B------:R-:W-:-:S12]  /*0950*/  IMAD.MOV.U32 R6, RZ, RZ, 0x1 ;  /* 0x00000001ff067424 */ /* 0x000fd800078e00ff */
[----:B------:R-:W0:Y:S01]  /*0960*/  @!P0 LDC.64 R8, c[0x0][0x388] ;  /* 0x0000e200ff088b82 */ /* 0x000e220000000a00 */
[----:B------:R2:W-:Y:S04]  /*0970*/  @!P0 STG.E desc[UR4][R4.64+0x20], R7 ;  /* 0x0000200704008986 */ /* 0x0005e8000c101904 */
[----:B------:R2:W-:Y:S04]  /*0980*/  @!P0 STG.E.U8 desc[UR4][R2.64+0x14c], R6 ;  /* 0x00014c0602008986 */ /* 0x0005e8000c101104 */
[----:B0-----:R2:W-:Y:S02]  /*0990*/  @!P0 STG.E.U8 desc[UR4][R8.64], RZ ;  /* 0x000000ff08008986 */ /* 0x0015e4000c101104 */
.L_x_1:
[----:B------:R-:W-:Y:S05]  /*09a0*/  BSYNC.RECONVERGENT B0 ;  /* 0x0000000000007941 */ /* 0x000fea0003800200 */
.L_x_0:
[----:B-12---:R-:W-:-:S05]  /*09b0*/  VIADD R7, R7, 0x1 ;  /* 0x0000000107077836 */ /* 0x006fca0000000000 */
[----:B------:R-:W-:-:S13]  /*09c0*/  ISETP.NE.AND P0, PT, R7, 0xa, PT ;  /* 0x0000000a0700780c */ /* 0x000fda0003f05270 */
[----:B------:R-:W-:Y:S05]  /*09d0*/  @P0 BRA `(.L_x_16) ;  /* 0xfffffff400b40947 */ /* 0x000fea000383ffff */
[----:B------:R-:W-:Y:S05]  /*09e0*/  EXIT ;  /* 0x000000000000794d */ /* 0x000fea0003800000 */
.L_x_17:
[----:B------:R-:W-:-:S00]  /*09f0*/  BRA `(.L_x_17) ;  /* 0xfffffffc00fc7947 */ /* 0x000fc0000383ffff */
[----:B------:R-:W-:-:S00]  /*0a00*/  NOP ;  /* 0x0000000000007918 */ /* 0x000fc00000000000 */
[----:B------:R-:W-:-:S00]  /*0a10*/  NOP ;  /* 0x0000000000007918 */ /* 0x000fc00000000000 */
[----:B------:R-:W-:-:S00]  /*0a20*/  NOP ;  /* 0x0000000000007918 */ /* 0x000fc00000000000 */
[----:B------:R-:W-:-:S00]  /*0a30*/  NOP ;  /* 0x0000000000007918 */ /* 0x000fc00000000000 */
[----:B------:R-:W-:-:S00]  /*0a40*/  NOP ;  /* 0x0000000000007918 */ /* 0x000fc00000000000 */
[----:B------:R-:W-:-:S00]  /*0a50*/  NOP ;  /* 0x0000000000007918 */ /* 0x000fc00000000000 */
[----:B------:R-:W-:-:S00]  /*0a60*/  NOP ;  /* 0x0000000000007918 */ /* 0x000fc00000000000 */
[----:B------:R-:W-:-:S00]  /*0a70*/  NOP ;  /* 0x0000000000007918 */ /* 0x000fc00000000000 */
.L_x_22:


//--------------------- .text._Z20checkPossiblesKernelR5BoardRb --------------------------
	.section	.text._Z20checkPossiblesKernelR5BoardRb,"ax",@progbits
	.align	128
        .global         _Z20checkPossiblesKernelR5BoardRb
        .type           _Z20checkPossiblesKernelR5BoardRb,@function
        .size           _Z20checkPossiblesKernelR5BoardRb,(.L_x_23 - _Z20checkPossiblesKernelR5BoardRb)
        .other          _Z20checkPossiblesKernelR5BoardRb,@"STO_CUDA_ENTRY STV_DEFAULT"
_Z20checkPossiblesKernelR5BoardRb:
.text._Z20checkPossiblesKernelR5BoardRb:
[----:B------:R-:W-:Y:S01]  /*0000*/  LDC R1, c[0x0][0x37c] ;  /* 0x0000df00ff017b82 */ /* 0x000fe20000000800 */
[----:B------:R-:W0:Y:S01]  /*0010*/  S2R R5, SR_TID.X ;  /* 0x0000000000057919 */ /* 0x000e220000002100 */
[----:B------:R-:W0:Y:S01]  /*0020*/  LDCU.64 UR6, c[0x0][0x380] ;  /* 0x00007000ff0677ac */ /* 0x000e220008000a00 */
[----:B------:R-:W1:Y:S01]  /*0030*/  LDCU.64 UR4, c[0x0][0x358] ;  /* 0x00006b00ff0477ac */ /* 0x000e620008000a00 */
[----:B0-----:R-:W-:-:S05]  /*0040*/  IADD3 R2, P0, PT, R5, UR6, RZ ;  /* 0x0000000605027c10 */ /* 0x001fca000ff1e0ff */
[----:B------:R-:W-:-:S05]  /*0050*/  IMAD.X R3, RZ, RZ, UR7, P0 ;  /* 0x00000007ff037e24 */ /* 0x000fca00080e06ff */
[----:B-1----:R-:W2:Y:S02]  /*0060*/  LDG.E.U8 R0, desc[UR4][R2.64+0x144] ;  /* 0x0001440402007981 */ /* 0x002ea4000c1e1100 */
[----:B--2---:R-:W-:-:S13]  /*0070*/  ISETP.NE.AND P0, PT, R0, RZ, PT ;  /* 0x000000ff0000720c */ /* 0x004fda0003f05270 */
[----:B------:R-:W-:Y:S05]  /*0080*/  @P0 EXIT ;  /* 0x000000000000094d */ /* 0x000fea0003800000 */
[----:B------:R-:W-:Y:S01]  /*0090*/  LEA R2, P0, R5, R2, 0x3 ;  /* 0x0000000205027211 */ /* 0x000fe200078018ff */
[----:B------:R-:W-:-:S04]  /*00a0*/  IMAD.MOV.U32 R0, RZ, RZ, 0x1 ;  /* 0x00000001ff007424 */ /* 0x000fc800078e00ff */
[----:B------:R-:W-:-:S05]  /*00b0*/  IMAD.X R3, RZ, RZ, R3, P0 ;  /* 0x000000ffff037224 */ /* 0x000fca00000e0603 */
[----:B------:R-:W-:Y:S04]  /*00c0*/  STG.E.U8 desc[UR4][R2.64+0x195], R0 ;  /* 0x0001950002007986 */ /* 0x000fe8000c101104 */
[----:B------:R-:W-:Y:S04]  /*00d0*/  STG.E.U8 desc[UR4][R2.64+0x196], R0 ;  /* 0x0001960002007986 */ /* 0x000fe8000c101104 */
[----:B------:R-:W-:Y:S04]  /*00e0*/  STG.E.U8 desc[UR4][R2.64+0x197], R0 ;  /* 0x0001970002007986 */ /* 0x000fe8000c101104 */
[----:B------:R-:W-:Y:S04]  /*00f0*/  STG.E.U8 desc[UR4][R2.64+0x198], R0 ;  /* 0x0001980002007986 */ /* 0x000fe8000c101104 */
[----:B------:R-:W-:Y:S04]  /*0100*/  STG.E.U8 desc[UR4][R2.64+0x199], R0 ;  /* 0x0001990002007986 */ /* 0x000fe8000c101104 */
[----:B------:R-:W-:Y:S04]  /*0110*/  STG.E.U8 desc[UR4][R2.64+0x19a], R0 ;  /* 0x00019a0002007986 */ /* 0x000fe8000c101104 */
[----:B------:R-:W-:Y:S04]  /*0120*/  STG.E.U8 desc[UR4][R2.64+0x19b], R0 ;  /* 0x00019b0002007986 */ /* 0x000fe8000c101104 */
[----:B------:R-:W-:Y:S04]  /*0130*/  STG.E.U8 desc[UR4][R2.64+0x19c], R0 ;  /* 0x00019c0002007986 */ /* 0x000fe8000c101104 */
[----:B------:R-:W-:Y:S01]  /*0140*/  STG.E.U8 desc[UR4][R2.64+0x19d], R0 ;  /* 0x00019d0002007986 */ /* 0x000fe2000c101104 */
[----:B------:R-:W-:Y:S05]  /*0150*/  EXIT ;  /* 0x000000000000794d */ /* 0x000fea0003800000 */
.L_x_18:
        /* <DEDUP_REMOVED lines=10> */
.L_x_23:


//--------------------- .text._Z14isSolvedKernel5BoardRb --------------------------
	.section	.text._Z14isSolvedKernel5BoardRb,"ax",@progbits
	.align	128
        .global         _Z14isSolvedKernel5BoardRb
        .type           _Z14isSolvedKernel5BoardRb,@function
        .size           _Z14isSolvedKernel5BoardRb,(.L_x_24 - _Z14isSolvedKernel5BoardRb)
        .other          _Z14isSolvedKernel5BoardRb,@"STO_CUDA_ENTRY STV_DEFAULT"
_Z14isSolvedKernel5BoardRb:
.text._Z14isSolvedKernel5BoardRb:
[----:B------:R-:W-:Y:S01]  /*0000*/  LDC R1, c[0x0][0x37c] ;  /* 0x0000df00ff017b82 */ /* 0x000fe20000000800 */
[----:B------:R-:W0:Y:S02]  /*0010*/  S2R R0, SR_TID.X ;  /* 0x0000000000007919 */ /* 0x000e240000002100 */
[----:B0-----:R-:W-:-:S06]  /*0020*/  IMAD.SHL.U32 R0, R0, 0x4, RZ ;  /* 0x0000000400007824 */ /* 0x001fcc00078e00ff */
[----:B------:R-:W0:Y:S02]  /*0030*/  LDC R0, c[0x0][R0+0x380] ;  /* 0x0000e00000007b82 */ /* 0x000e240000000800 */
[----:B0-----:R-:W-:-:S13]  /*0040*/  ISETP.NE.AND P0, PT, R0, RZ, PT ;  /* 0x000000ff0000720c */ /* 0x001fda0003f05270 */
[----:B------:R-:W-:Y:S05]  /*0050*/  @P0 EXIT ;  /* 0x000000000000094d */ /* 0x000fea0003800000 */
[----:B------:R-:W0:Y:S01]  /*0060*/  LDC.64 R2, c[0x0][0x7f0] ;  /* 0x0001fc00ff027b82 */ /* 0x000e220000000a00 */
[----:B------:R-:W0:Y:S01]  /*0070*/  LDCU.64 UR4, c[0x0][0x358] ;  /* 0x00006b00ff0477ac */ /* 0x000e220008000a00 */
[----:B------:R-:W-:-:S05]  /*0080*/  HFMA2 R0, -RZ, RZ, 0, 5.9604644775390625e-08 ;  /* 0x00000001ff007431 */ /* 0x000fca00000001ff */
[----:B0-----:R-:W-:Y:S01]  /*0090*/  STG.E.U8 desc[UR4][R2.64], R0 ;  /* 0x0000000002007986 */ /* 0x001fe2000c101104 */
[----:B------:R-:W-:Y:S05]  /*00a0*/  EXIT ;  /* 0x000000000000794d */ /* 0x000fea0003800000 */
.L_x_19:
        /* <DEDUP_REMOVED lines=13> */
.L_x_24:


//--------------------- .text._Z19validateBoardKernel5BoardRb --------------------------
	.section	.text._Z19validateBoardKernel5BoardRb,"ax",@progbits
	.align	128
        .global         _Z19validateBoardKernel5BoardRb
        .type           _Z19validateBoardKernel5BoardRb,@function
        .size           _Z19validateBoardKernel5BoardRb,(.L_x_25 - _Z19validateBoardKernel5BoardRb)
        .other          _Z19validateBoardKernel5BoardRb,@"STO_CUDA_ENTRY STV_DEFAULT"
_Z19validateBoardKernel5BoardRb:
.text._Z19validateBoardKernel5BoardRb:
[----:B------:R-:W-:Y:S01]  /*0000*/  LDC R1, c[0x0][0x37c] ;  /* 0x0000df00ff017b82 */ /* 0x000fe20000000800 */
[----:B------:R-:W0:Y:S02]  /*0010*/  S2R R0, SR_TID.X ;  /* 0x0000000000007919 */ /* 0x000e240000002100 */
[----:B0-----:R-:W-:-:S06]  /*0020*/  SHF.L.U32 R0, R0, 0x2, RZ ;  /* 0x0000000200007819 */ /* 0x001fcc00000006ff */
[----:B------:R-:W0:Y:S02]  /*0030*/  LDC R0, c[0x0][R0+0x380] ;  /* 0x0000e00000007b82 */ /* 0x000e240000000800 */
[----:B0-----:R-:W-:-:S13]  /*0040*/  ISETP.NE.AND P0, PT, R0, RZ, PT ;  /* 0x000000ff0000720c */ /* 0x001fda0003f05270 */
[----:B------:R-:W-:Y:S05]  /*0050*/  @!P0 EXIT ;  /* 0x000000000000894d */ /* 0x000fea0003800000 */
[----:B------:R-:W0:Y:S01]  /*0060*/  LDC.64 R2, c[0x0][0x7f0] ;  /* 0x0001fc00ff027b82 */ /* 0x000e220000000a00 */
[----:B------:R-:W0:Y:S02]  /*0070*/  LDCU.64 UR4, c[0x0][0x358] ;  /* 0x00006b00ff0477ac */ /* 0x000e240008000a00 */
[----:B0-----:R-:W-:Y:S01]  /*0080*/  STG.E.U8 desc[UR4][R2.64], RZ ;  /* 0x000000ff02007986 */ /* 0x001fe2000c101104 */
[----:B------:R-:W-:Y:S05]  /*0090*/  EXIT ;  /* 0x000000000000794d */ /* 0x000fea0003800000 */
.L_x_20:
        /* <DEDUP_REMOVED lines=14> */
.L_x_25:


//--------------------- .text._Z14rowCheckKernelPKiiiPb --------------------------
	.section	.text._Z14rowCheckKernelPKiiiPb,"ax",@progbits
	.align	128
        .global         _Z14rowCheckKernelPKiiiPb
        .type           _Z14rowCheckKernelPKiiiPb,@function
        .size           _Z14rowCheckKernelPKiiiPb,(.L_x_26 - _Z14rowCheckKernelPKiiiPb)
        .other          _Z14rowCheckKernelPKiiiPb,@"STO_CUDA_ENTRY STV_DEFAULT"
_Z14rowCheckKernelPKiiiPb:
.text._Z14rowCheckKernelPKiiiPb:
[----:B------:R-:W-:Y:S01]  /*0000*/  LDC R1, c[0x0][0x37c] ;  /* 0x0000df00ff017b82 */ /* 0x000fe20000000800 */
[----:B------:R-:W0:Y:S07]  /*0010*/  S2R R5, SR_TID.X ;  /* 0x0000000000057919 */ /* 0x000e2e0000002100 */
[----:B------:R-:W0:Y:S01]  /*0020*/  LDC.64 R6, c[0x0][0x388] ;  /* 0x0000e200ff067b82 */ /* 0x000e220000000a00 */
[----:B------:R-:W1:Y:S07]  /*0030*/  LDCU.64 UR4, c[0x0][0x358] ;  /* 0x00006b00ff0477ac */ /* 0x000e6e0008000a00 */
[----:B------:R-:W2:Y:S01]  /*0040*/  LDC.64 R2, c[0x0][0x380] ;  /* 0x0000e000ff027b82 */ /* 0x000ea20000000a00 */
[----:B0-----:R-:W-:-:S04]  /*0050*/  IMAD R5, R6, 0x9, R5 ;  /* 0x0000000906057824 */ /* 0x001fc800078e0205 */
[----:B--2---:R-:W-:-:S06]  /*0060*/  IMAD.WIDE R2, R5, 0x4, R2 ;  /* 0x0000000405027825 */ /* 0x004fcc00078e0202 */
[----:B-1----:R-:W2:Y:S02]  /*0070*/  LDG.E R2, desc[UR4][R2.64] ;  /* 0x0000000402027981 */ /* 0x002ea4000c1e1900 */
[----:B--2---:R-:W-:-:S13]  /*0080*/  ISETP.NE.AND P0, PT, R2, R7, PT ;  /* 0x000000070200720c */ /* 0x004fda0003f05270 */
[----:B------:R-:W-:Y:S05]  /*0090*/  @P0 EXIT ;  /* 0x000000000000094d */ /* 0x000fea0003800000 */
[----:B------:R-:W0:Y:S01]  /*00a0*/  LDC.64 R2, c[0x0][0x390] ;  /* 0x0000e400ff027b82 */ /* 0x000e220000000a00 */
[----:B------:R-:W-:-:S05]  /*00b0*/  HFMA2 R0, -RZ, RZ, 0, 5.9604644775390625e-08 ;  /* 0x00000001ff007431 */ /* 0x000fca00000001ff */
[----:B0-----:R-:W-:Y:S01]  /*00c0*/  STG.E.U8 desc[UR4][R2.64], R0 ;  /* 0x0000000002007986 */ /* 0x001fe2000c101104 */
[----:B------:R-:W-:Y:S05]  /*00d0*/  EXIT ;  /* 0x000000000000794d */ /* 0x000fea0003800000 */
.L_x_21:
        /* <DEDUP_REMOVED lines=10> */
.L_x_26:


//--------------------- .nv.shared.reserved.0     --------------------------
	.section	.nv.shared.reserved.0,"aw",@nobits
	.weak		__nv_reservedSMEM_offset_0_alias
	.size		__nv_reservedSMEM_offset_0_alias, 0, 64
	.other		__nv_reservedSMEM_offset_0_alias,@"STO_CUDA_RESERVED_SHARED STV_DEFAULT"
__nv_reservedSMEM_offset_0_alias:
	.zero		0
	.zero		64


//--------------------- .nv.constant0._Z11solveKernelR5BoardRb --------------------------
	.section	.nv.constant0._Z11solveKernelR5BoardRb,"a",@progbits
	.sectionflags	@""
	.align	4
.nv.constant0._Z11solveKernelR5BoardRb:
	.zero		912


//--------------------- .nv.constant0._Z20checkPossiblesKernelR5BoardRb --------------------------
	.section	.nv.constant0._Z20checkPossiblesKernelR5BoardRb,"a",@progbits
	.sectionflags	@""
	.align	4
.nv.constant0._Z20checkPossiblesKernelR5BoardRb:
	.zero		912


//--------------------- .nv.constant0._Z14isSolvedKernel5BoardRb --------------------------
	.section	.nv.constant0._Z14isSolvedKernel5BoardRb,"a",@progbits
	.sectionflags	@""
	.align	4
.nv.constant0._Z14isSolvedKernel5BoardRb:
	.zero		2040


//--------------------- .nv.constant0._Z19validateBoardKernel5BoardRb --------------------------
	.section	.nv.constant0._Z19validateBoardKernel5BoardRb,"a",@progbits
	.sectionflags	@""
	.align	4
.nv.constant0._Z19validateBoardKernel5BoardRb:
	.zero		2040


//--------------------- .nv.constant0._Z14rowCheckKernelPKiiiPb --------------------------
	.section	.nv.constant0._Z14rowCheckKernelPKiiiPb,"a",@progbits
	.sectionflags	@""
	.align	4
.nv.constant0._Z14rowCheckKernelPKiiiPb:
	.zero		920


//--------------------- SYMBOLS --------------------------

	.type		.nv.reservedSmem.offset0,@object
	.size		.nv.reservedSmem.offset0,0x4
